	.headerflags	@"EF_CUDA_TEXMODE_UNIFIED EF_CUDA_64BIT_ADDRESS EF_CUDA_ACCELERATORS EF_CUDA_SM90 EF_CUDA_VIRTUAL_SM(EF_CUDA_SM90)"
	.elftype	@"ET_EXEC"


//--------------------- .nv.info                  --------------------------
	.section	.nv.info,"",@"SHT_CUDA_INFO"
	.align	4


	//----- nvinfo : EIATTR_REGCOUNT
	.align		4
        /*0000*/ 	.byte	0x04, 0x2f
        /*0002*/ 	.short	(.L_1 - .L_0)
	.align		4
.L_0:
        /*0004*/ 	.word	index@(triton_poi_fused_convolution_1)
        /*0008*/ 	.word	0x0000000c


	//----- nvinfo : EIATTR_MIN_STACK_SIZE
	.align		4
.L_1:
        /*000c*/ 	.byte	0x04, 0x12
        /*000e*/ 	.short	(.L_3 - .L_2)
	.align		4
.L_2:
        /*0010*/ 	.word	index@(triton_poi_fused_convolution_1)
        /*0014*/ 	.word	0x00000000


	//----- nvinfo : EIATTR_FRAME_SIZE
	.align		4
.L_3:
        /*0018*/ 	.byte	0x04, 0x11
        /*001a*/ 	.short	(.L_5 - .L_4)
	.align		4
.L_4:
        /*001c*/ 	.word	index@(triton_poi_fused_convolution_1)
        /*0020*/ 	.word	0x00000000


	//----- nvinfo : EIATTR_MIN_STACK_SIZE
	.align		4
.L_5:
        /*0024*/ 	.byte	0x04, 0x12
        /*0026*/ 	.short	(.L_7 - .L_6)
	.align		4
.L_6:
        /*0028*/ 	.word	index@(triton_poi_fused_convolution_1)
        /*002c*/ 	.word	0x00000000
.L_7:


//--------------------- .nv.info.triton_poi_fused_convolution_1 --------------------------
	.section	.nv.info.triton_poi_fused_convolution_1,"",@"SHT_CUDA_INFO"
	.sectionflags	@""
	.align	4


	//----- nvinfo : EIATTR_CUDA_API_VERSION
	.align		4
        /*0000*/ 	.byte	0x04, 0x37
        /*0002*/ 	.short	(.L_9 - .L_8)
.L_8:
        /*0004*/ 	.word	0x0000007c


	//----- nvinfo : EIATTR_KPARAM_INFO
	.align		4
.L_9:
        /*0008*/ 	.byte	0x04, 0x17
        /*000a*/ 	.short	(.L_11 - .L_10)
.L_10:
        /*000c*/ 	.word	0x00000000
        /*0010*/ 	.short	0x0002
        /*0012*/ 	.short	0x0010
        /*0014*/ 	.byte	0x00, 0xf0, 0x11, 0x00


	//----- nvinfo : EIATTR_KPARAM_INFO
	.align		4
.L_11:
        /*0018*/ 	.byte	0x04, 0x17
        /*001a*/ 	.short	(.L_13 - .L_12)
.L_12:
        /*001c*/ 	.word	0x00000000
        /*0020*/ 	.short	0x0001
        /*0022*/ 	.short	0x0008
        /*0024*/ 	.byte	0x00, 0xf4, 0x21, 0x00


	//----- nvinfo : EIATTR_KPARAM_INFO
	.align		4
.L_13:
        /*0028*/ 	.byte	0x04, 0x17
        /*002a*/ 	.short	(.L_15 - .L_14)
.L_14:
        /*002c*/ 	.word	0x00000000
        /*0030*/ 	.short	0x0000
        /*0032*/ 	.short	0x0000
        /*0034*/ 	.byte	0x00, 0xf4, 0x21, 0x00


	//----- nvinfo : EIATTR_SPARSE_MMA_MASK
	.align		4
.L_15:
        /*0038*/ 	.byte	0x03, 0x50
        /*003a*/ 	.short	0x0000


	//----- nvinfo : EIATTR_MAXREG_COUNT
	.align		4
        /*003c*/ 	.byte	0x03, 0x1b
        /*003e*/ 	.short	0x00ff


	//----- nvinfo : EIATTR_EXIT_INSTR_OFFSETS
	.align		4
        /*0040*/ 	.byte	0x04, 0x1c
        /*0042*/ 	.short	(.L_17 - .L_16)


	//   ....[0]....
.L_16:
        /*0044*/ 	.word	0x00000150


	//   ....[1]....
        /*0048*/ 	.word	0x00000170


	//----- nvinfo : EIATTR_REQNTID
	.align		4
.L_17:
        /*004c*/ 	.byte	0x04, 0x10
        /*004e*/ 	.short	(.L_19 - .L_18)
.L_18:
        /*0050*/ 	.word	0x00000080
        /*0054*/ 	.word	0x00000001
        /*0058*/ 	.word	0x00000001


	//----- nvinfo : EIATTR_CBANK_PARAM_SIZE
	.align		4
.L_19:
        /*005c*/ 	.byte	0x03, 0x19
        /*005e*/ 	.short	0x0014


	//----- nvinfo : EIATTR_PARAM_CBANK
	.align		4
        /*0060*/ 	.byte	0x04, 0x0a
        /*0062*/ 	.short	(.L_21 - .L_20)
	.align		4
.L_20:
        /*0064*/ 	.word	index@(.nv.constant0.triton_poi_fused_convolution_1)
        /*0068*/ 	.short	0x0210
        /*006a*/ 	.short	0x0014


	//----- nvinfo : EIATTR_SW_WAR
	.align		4
.L_21:
        /*006c*/ 	.byte	0x04, 0x36
        /*006e*/ 	.short	(.L_23 - .L_22)
.L_22:
        /*0070*/ 	.word	0x00000008
.L_23:


//--------------------- .nv.callgraph             --------------------------
	.section	.nv.callgraph,"",@"SHT_CUDA_CALLGRAPH"
	.align	4
	.sectionentsize	8
	.align		4
        /*0000*/ 	.word	0x00000000
	.align		4
        /*0004*/ 	.word	0xffffffff
	.align		4
        /*0008*/ 	.word	0x00000000
	.align		4
        /*000c*/ 	.word	0xfffffffe
	.align		4
        /*0010*/ 	.word	0x00000000
	.align		4
        /*0014*/ 	.word	0xfffffffd
	.align		4
        /*0018*/ 	.word	0x00000000
	.align		4
        /*001c*/ 	.word	0xfffffffc


//--------------------- .text.triton_poi_fused_convolution_1 --------------------------
	.section	.text.triton_poi_fused_convolution_1,"ax",@progbits
	.align	128
        .global         triton_poi_fused_convolution_1
        .type           triton_poi_fused_convolution_1,@function
        .size           triton_poi_fused_convolution_1,(.L_x_1 - triton_poi_fused_convolution_1)
        .other          triton_poi_fused_convolution_1,@"STO_CUDA_ENTRY STV_DEFAULT"
triton_poi_fused_convolution_1:
.text.triton_poi_fused_convolution_1:
[----:B------:R-:W0:Y:S02]  /*0000*/  LDC R1, c[0x0][0x28] ;  /* 0x00000a00ff017b82 */ /* 0x000e240000000800 */
[----:B------:R-:W1:Y:S01]  /*0010*/  S2R R0, SR_TID.X ;  /* 0x0000000000007919 */ /* 0x000e620000002100 */
[----:B------:R-:W2:Y:S01]  /*0020*/  LDC.64 R2, c[0x0][0x210] ;  /* 0x00008400ff027b82 */ /* 0x000ea20000000a00 */
[----:B------:R-:W-:Y:S01]  /*0030*/  ULDC.64 UR4, c[0x0][0x208] ;  /* 0x0000820000047ab9 */ /* 0x000fe20000000a00 */
[----:B------:R-:W3:Y:S06]  /*0040*/  S2R R7, SR_CTAID.X ;  /* 0x0000000000077919 */ /* 0x000eec0000002500 */
[----:B------:R-:W4:Y:S01]  /*0050*/  LDC.64 R4, c[0x0][0x218] ;  /* 0x00008600ff047b82 */ /* 0x000f220000000a00 */
[----:B-1----:R-:W-:-:S02]  /*0060*/  LOP3.LUT R0, R0, 0x7f, RZ, 0xc0, !PT ;  /* 0x0000007f00007812 */ /* 0x002fc400078ec0ff */
[----:B---3--:R-:W-:-:S03]  /*0070*/  SHF.R.S32.HI R6, RZ, 0x18, R7 ;  /* 0x00000018ff067819 */ /* 0x008fc60000011407 */
[----:B------:R-:W-:Y:S01]  /*0080*/  IMAD R7, R7, 0x80, R0 ;  /* 0x0000008007077824 */ /* 0x000fe200078e0200 */
[----:B------:R-:W-:-:S03]  /*0090*/  SGXT R0, R6, 0x1 ;  /* 0x000000010600781a */ /* 0x000fc60000000200 */
[C---:B--2---:R-:W-:Y:S01]  /*00a0*/  IMAD.WIDE R2, R7.reuse, 0x4, R2 ;  /* 0x0000000407027825 */ /* 0x044fe200078e0202 */
[----:B------:R-:W-:Y:S02]  /*00b0*/  ISETP.GE.AND P0, PT, R7, 0x80, PT ;  /* 0x000000800700780c */ /* 0x000fe40003f06270 */
[----:B------:R-:W-:-:S04]  /*00c0*/  LEA.HI R0, R0, R7, RZ, 0x5 ;  /* 0x0000000700007211 */ /* 0x000fc800078f28ff */
[----:B------:R-:W-:-:S05]  /*00d0*/  LOP3.LUT R0, R0, 0xffffffe0, RZ, 0xc0, !PT ;  /* 0xffffffe000007812 */ /* 0x000fca00078ec0ff */
[----:B------:R-:W-:Y:S01]  /*00e0*/  IMAD.IADD R9, R7, 0x1, -R0 ;  /* 0x0000000107097824 */ /* 0x000fe200078e0a00 */
[----:B------:R-:W-:Y:S01]  /*00f0*/  HFMA2.MMA R0, -RZ, RZ, 0, 0 ;  /* 0x00000000ff007435 */ /* 0x000fe200000001ff */
[----:B------:R-:W-:Y:S02]  /*0100*/  IMAD.MOV.U32 R7, RZ, RZ, RZ ;  /* 0x000000ffff077224 */ /* 0x000fe400078e00ff */
[----:B----4-:R-:W-:-:S05]  /*0110*/  IMAD.WIDE R4, R9, 0x4, R4 ;  /* 0x0000000409047825 */ /* 0x010fca00078e0204 */
[----:B------:R-:W2:Y:S04]  /*0120*/  @!P0 LDG.E.EL R7, desc[UR4][R4.64] ;  /* 0x0000000404078981 */ /* 0x000ea8000c2e1900 */
[----:B------:R-:W2:Y:S02]  /*0130*/  @!P0 LDG.E R0, desc[UR4][R2.64] ;  /* 0x0000000402008981 */ /* 0x000ea4000c1e1900 */
[----:B--2---:R-:W-:Y:S01]  /*0140*/  FADD R7, R7, R0 ;  /* 0x0000000007077221 */ /* 0x004fe20000000000 */
[----:B------:R-:W-:Y:S06]  /*0150*/  @P0 EXIT ;  /* 0x000000000000094d */ /* 0x000fec0003800000 */
[----:B------:R-:W-:Y:S01]  /*0160*/  STG.E desc[UR4][R2.64], R7 ;  /* 0x0000000702007986 */ /* 0x000fe2000c101904 */
[----:B------:R-:W-:Y:S05]  /*0170*/  EXIT ;  /* 0x000000000000794d */ /* 0x000fea0003800000 */
.L_x_0:
[----:B------:R-:W-:-:S00]  /*0180*/  BRA `(.L_x_0) ;  /* 0xfffffffc00fc7947 */ /* 0x000fc0000383ffff */
[----:B------:R-:W-:-:S00]  /*0190*/  NOP ;  /* 0x0000000000007918 */ /* 0x000fc00000000000 */
        /* <DEDUP_REMOVED lines=14> */
.L_x_1:


//--------------------- .nv.constant0.triton_poi_fused_convolution_1 --------------------------
	.section	.nv.constant0.triton_poi_fused_convolution_1,"a",@progbits
	.sectionflags	@""
	.align	4
.nv.constant0.triton_poi_fused_convolution_1:
	.zero		548
